//
// Generated by NVIDIA NVVM Compiler
//
// Compiler Build ID: CL-36424714
// Cuda compilation tools, release 13.0, V13.0.88
// Based on NVVM 20.0.0
//

.version 9.0
.target sm_100
.address_size 64

	// .globl	_Z9add_floatPfS_S_i

.visible .entry _Z9add_floatPfS_S_i(
	.param .u64 .ptr .align 1 _Z9add_floatPfS_S_i_param_0,
	.param .u64 .ptr .align 1 _Z9add_floatPfS_S_i_param_1,
	.param .u64 .ptr .align 1 _Z9add_floatPfS_S_i_param_2,
	.param .u32 _Z9add_floatPfS_S_i_param_3
)
{
	.reg .pred 	%p<2>;
	.reg .b32 	%r<7>;
	.reg .b32 	%f<13>;
	.reg .b64 	%rd<11>;

	ld.param.u64 	%rd1, [_Z9add_floatPfS_S_i_param_0];
	ld.param.u64 	%rd2, [_Z9add_floatPfS_S_i_param_1];
	ld.param.u64 	%rd3, [_Z9add_floatPfS_S_i_param_2];
	ld.param.u32 	%r2, [_Z9add_floatPfS_S_i_param_3];
	mov.u32 	%r3, %ntid.x;
	mov.u32 	%r4, %ctaid.x;
	mov.u32 	%r5, %tid.x;
	mad.lo.s32 	%r6, %r3, %r4, %r5;
	shl.b32 	%r1, %r6, 2;
	setp.ge.s32 	%p1, %r1, %r2;
	@%p1 bra 	$L__BB0_2;
	cvta.to.global.u64 	%rd4, %rd1;
	cvta.to.global.u64 	%rd5, %rd2;
	cvta.to.global.u64 	%rd6, %rd3;
	mul.wide.s32 	%rd7, %r1, 4;
	add.s64 	%rd8, %rd4, %rd7;
	ld.global.v4.f32 	{%f1, %f2, %f3, %f4}, [%rd8];
	add.s64 	%rd9, %rd5, %rd7;
	ld.global.v4.f32 	{%f5, %f6, %f7, %f8}, [%rd9];
	add.f32 	%f9, %f1, %f5;
	add.f32 	%f10, %f2, %f6;
	add.f32 	%f11, %f3, %f7;
	add.f32 	%f12, %f4, %f8;
	add.s64 	%rd10, %rd6, %rd7;
	st.global.v4.f32 	[%rd10], {%f9, %f10, %f11, %f12};
$L__BB0_2:
	ret;

}


// ===== COMPILED SASS (sm_100) =====

	.target	sm_100

	.elftype	@"ET_EXEC"


//--------------------- .note.nv.tkinfo           --------------------------
	.section	.note.nv.tkinfo,"",@"SHT_NOTE"
	.sectionflags	@"SHF_NOTE_NV_TKINFO"
	.tkinfo
        /*0018*/ 	.word	0x00000002
        /*0030*/ 	.string	""
        /*0030*/ 	.string	"ptxas"
        /*0030*/ 	.string	"Cuda compilation tools, release 13.0, V13.0.88"
        /*0030*/ 	.string	"Build cuda_13.0.r13.0/compiler.36424714_0"
        /*0030*/ 	.string	"-arch sm_100 -m 64 "



//--------------------- .note.nv.cuinfo           --------------------------
	.section	.note.nv.cuinfo,"",@"SHT_NOTE"
	.sectionflags	@"SHF_NOTE_NV_CUINFO"
        /*0018*/ 	.short	0x0002
        /*001a*/ 	.short	0x0064
        /*001c*/ 	.short	0x0082
	.zero		2


//--------------------- .nv.info                  --------------------------
	.section	.nv.info,"",@"SHT_CUDA_INFO"
	.align	4


	//----- nvinfo : EIATTR_REGCOUNT
	.align		4
        /*0000*/ 	.byte	0x04, 0x2f
        /*0002*/ 	.short	(.L_1 - .L_0)
	.align		4
.L_0:
        /*0004*/ 	.word	index@(_Z9add_floatPfS_S_i)
        /*0008*/ 	.word	0x00000016


	//----- nvinfo : EIATTR_FRAME_SIZE
	.align		4
.L_1:
        /*000c*/ 	.byte	0x04, 0x11
        /*000e*/ 	.short	(.L_3 - .L_2)
	.align		4
.L_2:
        /*0010*/ 	.word	index@(_Z9add_floatPfS_S_i)
        /*0014*/ 	.word	0x00000000


	//----- nvinfo : EIATTR_MIN_STACK_SIZE
	.align		4
.L_3:
        /*0018*/ 	.byte	0x04, 0x12
        /*001a*/ 	.short	(.L_5 - .L_4)
	.align		4
.L_4:
        /*001c*/ 	.word	index@(_Z9add_floatPfS_S_i)
        /*0020*/ 	.word	0x00000000
.L_5:


//--------------------- .nv.compat                --------------------------
	.section	.nv.compat,"",@"SHT_CUDA_COMPAT_INFO"
	.align	4
        /*0000*/ 	.byte	0x02, 0x09, 0x00, 0x00, 0x02, 0x02, 0x01, 0x00, 0x02, 0x05, 0x05, 0x00, 0x03, 0x07, 0x01, 0x01
        /*0010*/ 	.byte	0x02, 0x03, 0x00, 0x00, 0x02, 0x06, 0x01, 0x00, 0x04, 0x0b, 0x08, 0x00, 0x09, 0x00, 0x00, 0x00
        /*0020*/ 	.byte	0x00, 0x00, 0x00, 0x00


//--------------------- .nv.info._Z9add_floatPfS_S_i --------------------------
	.section	.nv.info._Z9add_floatPfS_S_i,"",@"SHT_CUDA_INFO"
	.sectionflags	@""
	.align	4


	//----- nvinfo : EIATTR_CUDA_API_VERSION
	.align		4
        /*0000*/ 	.byte	0x04, 0x37
        /*0002*/ 	.short	(.L_7 - .L_6)
.L_6:
        /*0004*/ 	.word	0x00000082


	//----- nvinfo : EIATTR_KPARAM_INFO
	.align		4
.L_7:
        /*0008*/ 	.byte	0x04, 0x17
        /*000a*/ 	.short	(.L_9 - .L_8)
.L_8:
        /*000c*/ 	.word	0x00000000
        /*0010*/ 	.short	0x0003
        /*0012*/ 	.short	0x0018
        /*0014*/ 	.byte	0x00, 0xf0, 0x11, 0x00


	//----- nvinfo : EIATTR_KPARAM_INFO
	.align		4
.L_9:
        /*0018*/ 	.byte	0x04, 0x17
        /*001a*/ 	.short	(.L_11 - .L_10)
.L_10:
        /*001c*/ 	.word	0x00000000
        /*0020*/ 	.short	0x0002
        /*0022*/ 	.short	0x0010
        /*0024*/ 	.byte	0x00, 0xf5, 0x21, 0x00


	//----- nvinfo : EIATTR_KPARAM_INFO
	.align		4
.L_11:
        /*0028*/ 	.byte	0x04, 0x17
        /*002a*/ 	.short	(.L_13 - .L_12)
.L_12:
        /*002c*/ 	.word	0x00000000
        /*0030*/ 	.short	0x0001
        /*0032*/ 	.short	0x0008
        /*0034*/ 	.byte	0x00, 0xf5, 0x21, 0x00


	//----- nvinfo : EIATTR_KPARAM_INFO
	.align		4
.L_13:
        /*0038*/ 	.byte	0x04, 0x17
        /*003a*/ 	.short	(.L_15 - .L_14)
.L_14:
        /*003c*/ 	.word	0x00000000
        /*0040*/ 	.short	0x0000
        /*0042*/ 	.short	0x0000
        /*0044*/ 	.byte	0x00, 0xf5, 0x21, 0x00


	//----- nvinfo : EIATTR_SPARSE_MMA_MASK
	.align		4
.L_15:
        /*0048*/ 	.byte	0x03, 0x50
        /*004a*/ 	.short	0x0000


	//----- nvinfo : EIATTR_MAXREG_COUNT
	.align		4
        /*004c*/ 	.byte	0x03, 0x1b
        /*004e*/ 	.short	0x00ff


	//----- nvinfo : EIATTR_MERCURY_ISA_VERSION
	.align		4
        /*0050*/ 	.byte	0x03, 0x5f
        /*0052*/ 	.short	0x0101


	//----- nvinfo : EIATTR_VRC_CTA_INIT_COUNT
	.align		4
        /*0054*/ 	.byte	0x02, 0x4a
	.zero		1
	.zero		1


	//----- nvinfo : EIATTR_EXIT_INSTR_OFFSETS
	.align		4
        /*0058*/ 	.byte	0x04, 0x1c
        /*005a*/ 	.short	(.L_17 - .L_16)


	//   ....[0]....
.L_16:
        /*005c*/ 	.word	0x00000080


	//   ....[1]....
        /*0060*/ 	.word	0x00000170


	//----- nvinfo : EIATTR_CBANK_PARAM_SIZE
	.align		4
.L_17:
        /*0064*/ 	.byte	0x03, 0x19
        /*0066*/ 	.short	0x001c


	//----- nvinfo : EIATTR_PARAM_CBANK
	.align		4
        /*0068*/ 	.byte	0x04, 0x0a
        /*006a*/ 	.short	(.L_19 - .L_18)
	.align		4
.L_18:
        /*006c*/ 	.word	index@(.nv.constant0._Z9add_floatPfS_S_i)
        /*0070*/ 	.short	0x0380
        /*0072*/ 	.short	0x001c


	//----- nvinfo : EIATTR_SW_WAR
	.align		4
.L_19:
        /*0074*/ 	.byte	0x04, 0x36
        /*0076*/ 	.short	(.L_21 - .L_20)
.L_20:
        /*0078*/ 	.word	0x00000008
.L_21:


//--------------------- .nv.callgraph             --------------------------
	.section	.nv.callgraph,"",@"SHT_CUDA_CALLGRAPH"
	.align	4
	.sectionentsize	8
	.align		4
        /*0000*/ 	.word	0x00000000
	.align		4
        /*0004*/ 	.word	0xffffffff
	.align		4
        /*0008*/ 	.word	0x00000000
	.align		4
        /*000c*/ 	.word	0xfffffffe
	.align		4
        /*0010*/ 	.word	0x00000000
	.align		4
        /*0014*/ 	.word	0xfffffffd
	.align		4
        /*0018*/ 	.word	0x00000000
	.align		4
        /*001c*/ 	.word	0xfffffffc


//--------------------- .text._Z9add_floatPfS_S_i --------------------------
	.section	.text._Z9add_floatPfS_S_i,"ax",@progbits
	.align	128
        .global         _Z9add_floatPfS_S_i
        .type           _Z9add_floatPfS_S_i,@function
        .size           _Z9add_floatPfS_S_i,(.L_x_1 - _Z9add_floatPfS_S_i)
        .other          _Z9add_floatPfS_S_i,@"STO_CUDA_ENTRY STV_DEFAULT"
_Z9add_floatPfS_S_i:
.text._Z9add_floatPfS_S_i:
[----:B------:R-:W-:Y:S01]  /*0000*/  LDC R1, c[0x0][0x37c] ;  /* 0x0000df00ff017b82 */ /* 0x000fe20000000800 */
[----:B------:R-:W0:Y:S01]  /*0010*/  S2R R0, SR_CTAID.X ;  /* 0x0000000000007919 */ /* 0x000e220000002500 */
[----:B------:R-:W0:Y:S01]  /*0020*/  LDCU UR4, c[0x0][0x360] ;  /* 0x00006c00ff0477ac */ /* 0x000e220008000800 */
[----:B------:R-:W0:Y:S01]  /*0030*/  S2R R3, SR_TID.X ;  /* 0x0000000000037919 */ /* 0x000e220000002100 */
[----:B------:R-:W1:Y:S01]  /*0040*/  LDCU UR5, c[0x0][0x398] ;  /* 0x00007300ff0577ac */ /* 0x000e620008000800 */
[----:B0-----:R-:W-:-:S05]  /*0050*/  IMAD R0, R0, UR4, R3 ;  /* 0x0000000400007c24 */ /* 0x001fca000f8e0203 */
[----:B------:R-:W-:-:S04]  /*0060*/  SHF.L.U32 R9, R0, 0x2, RZ ;  /* 0x0000000200097819 */ /* 0x000fc800000006ff */
[----:B-1----:R-:W-:-:S13]  /*0070*/  ISETP.GE.AND P0, PT, R9, UR5, PT ;  /* 0x0000000509007c0c */ /* 0x002fda000bf06270 */
[----:B------:R-:W-:Y:S05]  /*0080*/  @P0 EXIT ;  /* 0x000000000000094d */ /* 0x000fea0003800000 */
[----:B------:R-:W0:Y:S01]  /*0090*/  LDC.64 R2, c[0x0][0x380] ;  /* 0x0000e000ff027b82 */ /* 0x000e220000000a00 */
[----:B------:R-:W1:Y:S07]  /*00a0*/  LDCU.64 UR4, c[0x0][0x358] ;  /* 0x00006b00ff0477ac */ /* 0x000e6e0008000a00 */
[----:B------:R-:W2:Y:S08]  /*00b0*/  LDC.64 R4, c[0x0][0x388] ;  /* 0x0000e200ff047b82 */ /* 0x000eb00000000a00 */
[----:B------:R-:W3:Y:S01]  /*00c0*/  LDC.64 R6, c[0x0][0x390] ;  /* 0x0000e400ff067b82 */ /* 0x000ee20000000a00 */
[----:B0-----:R-:W-:-:S05]  /*00d0*/  IMAD.WIDE R2, R9, 0x4, R2 ;  /* 0x0000000409027825 */ /* 0x001fca00078e0202 */
[----:B-1----:R-:W4:Y:S01]  /*00e0*/  LDG.E.128 R12, desc[UR4][R2.64] ;  /* 0x00000004020c7981 */ /* 0x002f22000c1e1d00 */
[----:B--2---:R-:W-:-:S05]  /*00f0*/  IMAD.WIDE R4, R9, 0x4, R4 ;  /* 0x0000000409047825 */ /* 0x004fca00078e0204 */
[----:B------:R-:W4:Y:S01]  /*0100*/  LDG.E.128 R16, desc[UR4][R4.64] ;  /* 0x0000000404107981 */ /* 0x000f22000c1e1d00 */
[----:B---3--:R-:W-:-:S04]  /*0110*/  IMAD.WIDE R6, R9, 0x4, R6 ;  /* 0x0000000409067825 */ /* 0x008fc800078e0206 */
[----:B----4-:R-:W-:Y:S01]  /*0120*/  FADD R12, R12, R16 ;  /* 0x000000100c0c7221 */ /* 0x010fe20000000000 */
[----:B------:R-:W-:Y:S01]  /*0130*/  FADD R13, R13, R17 ;  /* 0x000000110d0d7221 */ /* 0x000fe20000000000 */
[----:B------:R-:W-:Y:S01]  /*0140*/  FADD R14, R14, R18 ;  /* 0x000000120e0e7221 */ /* 0x000fe20000000000 */
[----:B------:R-:W-:-:S05]  /*0150*/  FADD R15, R15, R19 ;  /* 0x000000130f0f7221 */ /* 0x000fca0000000000 */
[----:B------:R-:W-:Y:S01]  /*0160*/  STG.E.128 desc[UR4][R6.64], R12 ;  /* 0x0000000c06007986 */ /* 0x000fe2000c101d04 */
[----:B------:R-:W-:Y:S05]  /*0170*/  EXIT ;  /* 0x000000000000794d */ /* 0x000fea0003800000 */
.L_x_0:
[----:B------:R-:W-:-:S00]  /*0180*/  BRA `(.L_x_0) ;  /* 0xfffffffc00fc7947 */ /* 0x000fc0000383ffff */
[----:B------:R-:W-:-:S00]  /*0190*/  NOP ;  /* 0x0000000000007918 */ /* 0x000fc00000000000 */
        /* <DEDUP_REMOVED lines=14> */
.L_x_1:


//--------------------- .nv.shared.reserved.0     --------------------------
	.section	.nv.shared.reserved.0,"aw",@nobits
	.weak		__nv_reservedSMEM_offset_0_alias
	.size		__nv_reservedSMEM_offset_0_alias, 0, 64
	.other		__nv_reservedSMEM_offset_0_alias,@"STO_CUDA_RESERVED_SHARED STV_DEFAULT"
__nv_reservedSMEM_offset_0_alias:
	.zero		0
	.zero		64


//--------------------- .nv.constant0._Z9add_floatPfS_S_i --------------------------
	.section	.nv.constant0._Z9add_floatPfS_S_i,"a",@progbits
	.sectionflags	@""
	.align	4
.nv.constant0._Z9add_floatPfS_S_i:
	.zero		924


//--------------------- SYMBOLS --------------------------

	.type		.nv.reservedSmem.offset0,@object
	.size		.nv.reservedSmem.offset0,0x4
